//
// Generated by NVIDIA NVVM Compiler
//
// Compiler Build ID: CL-36424714
// Cuda compilation tools, release 13.0, V13.0.88
// Based on NVVM 20.0.0
//

.version 9.0
.target sm_100
.address_size 64

	// .globl	_Z9compute_XPiS_i
.global .align 1 .b8 POSSIBLE_CHAR[27] = {65, 66, 67, 68, 69, 70, 71, 72, 73, 74, 75, 76, 77, 78, 79, 80, 81, 82, 83, 84, 85, 86, 87, 88, 89, 90};

.visible .entry _Z9compute_XPiS_i(
	.param .u64 .ptr .align 1 _Z9compute_XPiS_i_param_0,
	.param .u64 .ptr .align 1 _Z9compute_XPiS_i_param_1,
	.param .u32 _Z9compute_XPiS_i_param_2
)
{
	.reg .pred 	%p<13>;
	.reg .b32 	%r<48>;
	.reg .b64 	%rd<38>;

	ld.param.u64 	%rd12, [_Z9compute_XPiS_i_param_0];
	ld.param.u64 	%rd13, [_Z9compute_XPiS_i_param_1];
	ld.param.u32 	%r16, [_Z9compute_XPiS_i_param_2];
	cvta.to.global.u64 	%rd1, %rd12;
	cvta.to.global.u64 	%rd2, %rd13;
	setp.lt.s32 	%p1, %r16, 0;
	@%p1 bra 	$L__BB0_26;
	mov.u32 	%r18, %tid.x;
	cvt.u64.u32 	%rd14, %r18;
	mov.u64 	%rd15, POSSIBLE_CHAR;
	add.s64 	%rd3, %rd15, %rd14;
	add.s32 	%r1, %r16, 1;
	mad.lo.s32 	%r2, %r18, %r16, %r18;
	mul.wide.u32 	%rd16, %r2, 4;
	add.s64 	%rd4, %rd1, %rd16;
	and.b32  	%r3, %r1, 3;
	setp.lt.u32 	%p2, %r16, 3;
	mov.b32 	%r47, 0;
	@%p2 bra 	$L__BB0_18;
	and.b32  	%r47, %r1, -4;
	mov.b32 	%r43, 0;
	cvt.s64.s32 	%rd19, %r2;
$L__BB0_3:
	setp.ne.s32 	%p3, %r43, 0;
	cvt.s64.s32 	%rd17, %r43;
	mul.wide.s32 	%rd18, %r43, 4;
	add.s64 	%rd5, %rd2, %rd18;
	add.s64 	%rd20, %rd17, %rd19;
	shl.b64 	%rd21, %rd20, 2;
	add.s64 	%rd6, %rd1, %rd21;
	@%p3 bra 	$L__BB0_5;
	mov.b32 	%r25, 0;
	st.global.u32 	[%rd4], %r25;
	bra.uni 	$L__BB0_8;
$L__BB0_5:
	ld.global.u32 	%r20, [%rd5+-4];
	ld.global.s8 	%r21, [%rd3];
	setp.ne.s32 	%p4, %r20, %r21;
	@%p4 bra 	$L__BB0_7;
	add.s32 	%r24, %r43, %r2;
	mul.wide.u32 	%rd24, %r24, 4;
	add.s64 	%rd25, %rd1, %rd24;
	st.global.u32 	[%rd25], %r43;
	bra.uni 	$L__BB0_8;
$L__BB0_7:
	ld.global.u32 	%r22, [%rd6+-4];
	add.s32 	%r23, %r43, %r2;
	mul.wide.u32 	%rd22, %r23, 4;
	add.s64 	%rd23, %rd1, %rd22;
	st.global.u32 	[%rd23], %r22;
$L__BB0_8:
	ld.global.u32 	%r26, [%rd5];
	ld.global.s8 	%r27, [%rd3];
	setp.eq.s32 	%p5, %r26, %r27;
	mul.wide.u32 	%rd26, %r43, 4;
	add.s64 	%rd7, %rd4, %rd26;
	@%p5 bra 	$L__BB0_10;
	add.s32 	%r28, %r43, %r2;
	mul.wide.s32 	%rd27, %r28, 4;
	add.s64 	%rd28, %rd1, %rd27;
	ld.global.u32 	%r29, [%rd28];
	st.global.u32 	[%rd7+4], %r29;
	bra.uni 	$L__BB0_11;
$L__BB0_10:
	add.s32 	%r30, %r43, 1;
	st.global.u32 	[%rd7+4], %r30;
$L__BB0_11:
	ld.global.u32 	%r31, [%rd5+4];
	ld.global.s8 	%r32, [%rd3];
	setp.eq.s32 	%p6, %r31, %r32;
	@%p6 bra 	$L__BB0_13;
	ld.global.u32 	%r33, [%rd6+4];
	st.global.u32 	[%rd7+8], %r33;
	bra.uni 	$L__BB0_14;
$L__BB0_13:
	add.s32 	%r34, %r43, 2;
	st.global.u32 	[%rd7+8], %r34;
$L__BB0_14:
	ld.global.u32 	%r35, [%rd5+8];
	ld.global.s8 	%r36, [%rd3];
	setp.eq.s32 	%p7, %r35, %r36;
	@%p7 bra 	$L__BB0_16;
	ld.global.u32 	%r37, [%rd6+8];
	st.global.u32 	[%rd7+12], %r37;
	bra.uni 	$L__BB0_17;
$L__BB0_16:
	add.s32 	%r38, %r43, 3;
	st.global.u32 	[%rd7+12], %r38;
$L__BB0_17:
	add.s32 	%r43, %r43, 4;
	setp.ne.s32 	%p8, %r43, %r47;
	@%p8 bra 	$L__BB0_3;
$L__BB0_18:
	setp.eq.s32 	%p9, %r3, 0;
	@%p9 bra 	$L__BB0_26;
	add.s64 	%rd8, %rd1, -4;
	cvt.s64.s32 	%rd9, %r2;
	add.s64 	%rd10, %rd2, -4;
	add.s32 	%r46, %r47, %r2;
	neg.s32 	%r45, %r3;
$L__BB0_20:
	.pragma "nounroll";
	cvt.s64.s32 	%rd11, %r47;
	setp.eq.s32 	%p10, %r47, 0;
	@%p10 bra 	$L__BB0_24;
	shl.b64 	%rd29, %rd11, 2;
	add.s64 	%rd30, %rd10, %rd29;
	ld.global.u32 	%r39, [%rd30];
	ld.global.s8 	%r40, [%rd3];
	setp.eq.s32 	%p11, %r39, %r40;
	@%p11 bra 	$L__BB0_23;
	add.s64 	%rd31, %rd9, %rd11;
	shl.b64 	%rd32, %rd31, 2;
	add.s64 	%rd33, %rd8, %rd32;
	ld.global.u32 	%r41, [%rd33];
	mul.wide.u32 	%rd34, %r46, 4;
	add.s64 	%rd35, %rd1, %rd34;
	st.global.u32 	[%rd35], %r41;
	bra.uni 	$L__BB0_25;
$L__BB0_23:
	mul.wide.u32 	%rd36, %r46, 4;
	add.s64 	%rd37, %rd1, %rd36;
	st.global.u32 	[%rd37], %r47;
	bra.uni 	$L__BB0_25;
$L__BB0_24:
	mov.b32 	%r42, 0;
	st.global.u32 	[%rd4], %r42;
$L__BB0_25:
	add.s32 	%r47, %r47, 1;
	add.s32 	%r46, %r46, 1;
	add.s32 	%r45, %r45, 1;
	setp.ne.s32 	%p12, %r45, 0;
	@%p12 bra 	$L__BB0_20;
$L__BB0_26:
	ret;

}
	// .globl	_Z12compute_DistPiS_S_S_ii
.visible .entry _Z12compute_DistPiS_S_S_ii(
	.param .u64 .ptr .align 1 _Z12compute_DistPiS_S_S_ii_param_0,
	.param .u64 .ptr .align 1 _Z12compute_DistPiS_S_S_ii_param_1,
	.param .u64 .ptr .align 1 _Z12compute_DistPiS_S_S_ii_param_2,
	.param .u64 .ptr .align 1 _Z12compute_DistPiS_S_S_ii_param_3,
	.param .u32 _Z12compute_DistPiS_S_S_ii_param_4,
	.param .u32 _Z12compute_DistPiS_S_S_ii_param_5
)
{
	.reg .pred 	%p<16>;
	.reg .b32 	%r<94>;
	.reg .b64 	%rd<65>;

	ld.param.u64 	%rd8, [_Z12compute_DistPiS_S_S_ii_param_0];
	ld.param.u64 	%rd9, [_Z12compute_DistPiS_S_S_ii_param_1];
	ld.param.u64 	%rd7, [_Z12compute_DistPiS_S_S_ii_param_2];
	ld.param.u64 	%rd10, [_Z12compute_DistPiS_S_S_ii_param_3];
	ld.param.u32 	%r15, [_Z12compute_DistPiS_S_S_ii_param_4];
	ld.param.u32 	%r16, [_Z12compute_DistPiS_S_S_ii_param_5];
	cvta.to.global.u64 	%rd1, %rd8;
	cvta.to.global.u64 	%rd2, %rd9;
	cvta.to.global.u64 	%rd3, %rd10;
	mov.u32 	%r1, %tid.x;
	setp.lt.s32 	%p1, %r16, 0;
	@%p1 bra 	$L__BB1_31;
	cvta.to.global.u64 	%rd11, %rd7;
	add.s32 	%r18, %r1, -1;
	mul.wide.u32 	%rd12, %r18, 4;
	add.s64 	%rd4, %rd11, %rd12;
	add.s32 	%r2, %r15, 1;
	mul.wide.u32 	%rd13, %r1, 4;
	add.s64 	%rd5, %rd1, %rd13;
	setp.eq.s32 	%p2, %r16, 0;
	mov.b32 	%r93, 0;
	@%p2 bra 	$L__BB1_20;
	add.s32 	%r20, %r16, 1;
	and.b32  	%r93, %r20, -2;
	mov.b32 	%r92, 0;
	mul.wide.s32 	%rd43, %r2, 4;
$L__BB1_3:
	setp.ne.s32 	%p3, %r92, 0;
	mul.wide.s32 	%rd14, %r92, 4;
	add.s64 	%rd6, %rd3, %rd14;
	@%p3 bra 	$L__BB1_5;
	mov.b32 	%r43, 0;
	st.global.u32 	[%rd5], %r43;
	bra.uni 	$L__BB1_12;
$L__BB1_5:
	setp.ne.s32 	%p4, %r1, 0;
	@%p4 bra 	$L__BB1_7;
	mul.lo.s32 	%r42, %r92, %r2;
	mul.wide.s32 	%rd29, %r42, 4;
	add.s64 	%rd30, %rd1, %rd29;
	st.global.u32 	[%rd30], %r92;
	bra.uni 	$L__BB1_12;
$L__BB1_7:
	ld.global.u32 	%r21, [%rd4];
	add.s32 	%r5, %r92, -1;
	ld.global.u32 	%r6, [%rd6+-4];
	setp.ne.s32 	%p5, %r21, %r6;
	@%p5 bra 	$L__BB1_9;
	mul.lo.s32 	%r35, %r5, %r2;
	mul.wide.s32 	%rd25, %r35, 4;
	add.s64 	%rd26, %rd5, %rd25;
	ld.global.u32 	%r36, [%rd26];
	ld.global.u32 	%r37, [%rd26+-4];
	add.s32 	%r38, %r5, %r1;
	min.s32 	%r39, %r37, %r38;
	min.s32 	%r40, %r36, %r39;
	add.s32 	%r41, %r40, 1;
	add.s64 	%rd28, %rd26, %rd43;
	st.global.u32 	[%rd28], %r41;
	bra.uni 	$L__BB1_12;
$L__BB1_9:
	add.s32 	%r22, %r6, -65;
	mad.lo.s32 	%r23, %r22, %r2, %r1;
	mul.wide.s32 	%rd15, %r23, 4;
	add.s64 	%rd16, %rd2, %rd15;
	ld.global.u32 	%r7, [%rd16];
	setp.ne.s32 	%p6, %r7, 0;
	@%p6 bra 	$L__BB1_11;
	mul.lo.s32 	%r30, %r5, %r2;
	mul.wide.s32 	%rd21, %r30, 4;
	add.s64 	%rd22, %rd5, %rd21;
	ld.global.u32 	%r31, [%rd22];
	ld.global.u32 	%r32, [%rd22+-4];
	min.s32 	%r33, %r31, %r32;
	add.s32 	%r34, %r33, 1;
	add.s64 	%rd24, %rd22, %rd43;
	st.global.u32 	[%rd24], %r34;
	bra.uni 	$L__BB1_12;
$L__BB1_11:
	mad.lo.s32 	%r24, %r5, %r2, %r7;
	mul.wide.s32 	%rd17, %r24, 4;
	add.s64 	%rd18, %rd1, %rd17;
	ld.global.u32 	%r25, [%rd18];
	not.b32 	%r26, %r7;
	add.s32 	%r27, %r25, %r1;
	add.s32 	%r28, %r27, %r26;
	mul.lo.s32 	%r29, %r92, %r2;
	mul.wide.s32 	%rd19, %r29, 4;
	add.s64 	%rd20, %rd5, %rd19;
	st.global.u32 	[%rd20], %r28;
$L__BB1_12:
	setp.eq.s32 	%p7, %r1, 0;
	bar.sync 	0;
	@%p7 bra 	$L__BB1_18;
	ld.global.u32 	%r44, [%rd4];
	ld.global.u32 	%r8, [%rd6];
	setp.eq.s32 	%p8, %r44, %r8;
	@%p8 bra 	$L__BB1_17;
	add.s32 	%r45, %r8, -65;
	mad.lo.s32 	%r46, %r45, %r2, %r1;
	mul.wide.s32 	%rd31, %r46, 4;
	add.s64 	%rd32, %rd2, %rd31;
	ld.global.u32 	%r9, [%rd32];
	setp.eq.s32 	%p9, %r9, 0;
	@%p9 bra 	$L__BB1_16;
	mul.lo.s32 	%r47, %r92, %r2;
	add.s32 	%r48, %r9, %r47;
	mul.wide.s32 	%rd33, %r48, 4;
	add.s64 	%rd34, %rd1, %rd33;
	ld.global.u32 	%r49, [%rd34];
	not.b32 	%r50, %r9;
	add.s32 	%r51, %r49, %r1;
	add.s32 	%r52, %r51, %r50;
	add.s32 	%r53, %r47, %r2;
	mul.wide.s32 	%rd35, %r53, 4;
	add.s64 	%rd36, %rd5, %rd35;
	st.global.u32 	[%rd36], %r52;
	bra.uni 	$L__BB1_19;
$L__BB1_16:
	mul.lo.s32 	%r54, %r92, %r2;
	mul.wide.s32 	%rd37, %r54, 4;
	add.s64 	%rd38, %rd5, %rd37;
	ld.global.u32 	%r55, [%rd38];
	ld.global.u32 	%r56, [%rd38+-4];
	min.s32 	%r57, %r55, %r56;
	add.s32 	%r58, %r57, 1;
	add.s64 	%rd40, %rd38, %rd43;
	st.global.u32 	[%rd40], %r58;
	bra.uni 	$L__BB1_19;
$L__BB1_17:
	mul.lo.s32 	%r59, %r92, %r2;
	mul.wide.s32 	%rd41, %r59, 4;
	add.s64 	%rd42, %rd5, %rd41;
	ld.global.u32 	%r60, [%rd42];
	ld.global.u32 	%r61, [%rd42+-4];
	add.s32 	%r62, %r1, %r92;
	min.s32 	%r63, %r61, %r62;
	min.s32 	%r64, %r60, %r63;
	add.s32 	%r65, %r64, 1;
	add.s64 	%rd44, %rd42, %rd43;
	st.global.u32 	[%rd44], %r65;
	bra.uni 	$L__BB1_19;
$L__BB1_18:
	add.s32 	%r66, %r92, 1;
	mad.lo.s32 	%r67, %r2, %r92, %r2;
	mul.wide.s32 	%rd45, %r67, 4;
	add.s64 	%rd46, %rd1, %rd45;
	st.global.u32 	[%rd46], %r66;
$L__BB1_19:
	bar.sync 	0;
	add.s32 	%r92, %r92, 2;
	setp.ne.s32 	%p10, %r92, %r93;
	@%p10 bra 	$L__BB1_3;
$L__BB1_20:
	and.b32  	%r68, %r16, 1;
	setp.eq.b32 	%p11, %r68, 1;
	@%p11 bra 	$L__BB1_31;
	setp.eq.s32 	%p12, %r93, 0;
	@%p12 bra 	$L__BB1_29;
	setp.eq.s32 	%p13, %r1, 0;
	@%p13 bra 	$L__BB1_28;
	ld.global.u32 	%r69, [%rd4];
	add.s32 	%r12, %r93, -1;
	mul.wide.s32 	%rd47, %r93, 4;
	add.s64 	%rd48, %rd3, %rd47;
	ld.global.u32 	%r13, [%rd48+-4];
	setp.eq.s32 	%p14, %r69, %r13;
	@%p14 bra 	$L__BB1_27;
	add.s32 	%r70, %r13, -65;
	mad.lo.s32 	%r71, %r70, %r2, %r1;
	mul.wide.s32 	%rd49, %r71, 4;
	add.s64 	%rd50, %rd2, %rd49;
	ld.global.u32 	%r14, [%rd50];
	setp.eq.s32 	%p15, %r14, 0;
	@%p15 bra 	$L__BB1_26;
	mad.lo.s32 	%r72, %r12, %r2, %r14;
	mul.wide.s32 	%rd51, %r72, 4;
	add.s64 	%rd52, %rd1, %rd51;
	ld.global.u32 	%r73, [%rd52];
	not.b32 	%r74, %r14;
	add.s32 	%r75, %r73, %r1;
	add.s32 	%r76, %r75, %r74;
	mul.lo.s32 	%r77, %r93, %r2;
	mul.wide.s32 	%rd53, %r77, 4;
	add.s64 	%rd54, %rd5, %rd53;
	st.global.u32 	[%rd54], %r76;
	bra.uni 	$L__BB1_30;
$L__BB1_26:
	mul.lo.s32 	%r78, %r12, %r2;
	mul.wide.s32 	%rd55, %r78, 4;
	add.s64 	%rd56, %rd5, %rd55;
	ld.global.u32 	%r79, [%rd56];
	ld.global.u32 	%r80, [%rd56+-4];
	min.s32 	%r81, %r79, %r80;
	add.s32 	%r82, %r81, 1;
	mul.wide.s32 	%rd57, %r2, 4;
	add.s64 	%rd58, %rd56, %rd57;
	st.global.u32 	[%rd58], %r82;
	bra.uni 	$L__BB1_30;
$L__BB1_27:
	mul.lo.s32 	%r83, %r12, %r2;
	mul.wide.s32 	%rd59, %r83, 4;
	add.s64 	%rd60, %rd5, %rd59;
	ld.global.u32 	%r84, [%rd60];
	ld.global.u32 	%r85, [%rd60+-4];
	add.s32 	%r86, %r12, %r1;
	min.s32 	%r87, %r85, %r86;
	min.s32 	%r88, %r84, %r87;
	add.s32 	%r89, %r88, 1;
	mul.wide.s32 	%rd61, %r2, 4;
	add.s64 	%rd62, %rd60, %rd61;
	st.global.u32 	[%rd62], %r89;
	bra.uni 	$L__BB1_30;
$L__BB1_28:
	mul.lo.s32 	%r90, %r93, %r2;
	mul.wide.s32 	%rd63, %r90, 4;
	add.s64 	%rd64, %rd1, %rd63;
	st.global.u32 	[%rd64], %r93;
	bra.uni 	$L__BB1_30;
$L__BB1_29:
	mov.b32 	%r91, 0;
	st.global.u32 	[%rd5], %r91;
$L__BB1_30:
	bar.sync 	0;
$L__BB1_31:
	ret;

}


// ===== COMPILED SASS (sm_100) =====

	.target	sm_100

	.elftype	@"ET_EXEC"


//--------------------- .note.nv.tkinfo           --------------------------
	.section	.note.nv.tkinfo,"",@"SHT_NOTE"
	.sectionflags	@"SHF_NOTE_NV_TKINFO"
	.tkinfo
        /*0018*/ 	.word	0x00000002
        /*0030*/ 	.string	""
        /*0030*/ 	.string	"ptxas"
        /*0030*/ 	.string	"Cuda compilation tools, release 13.0, V13.0.88"
        /*0030*/ 	.string	"Build cuda_13.0.r13.0/compiler.36424714_0"
        /*0030*/ 	.string	"-arch sm_100 -m 64 "



//--------------------- .note.nv.cuinfo           --------------------------
	.section	.note.nv.cuinfo,"",@"SHT_NOTE"
	.sectionflags	@"SHF_NOTE_NV_CUINFO"
        /*0018*/ 	.short	0x0002
        /*001a*/ 	.short	0x0064
        /*001c*/ 	.short	0x0082
	.zero		2


//--------------------- .nv.info                  --------------------------
	.section	.nv.info,"",@"SHT_CUDA_INFO"
	.align	4


	//----- nvinfo : EIATTR_REGCOUNT
	.align		4
        /*0000*/ 	.byte	0x04, 0x2f
        /*0002*/ 	.short	(.L_2 - .L_1)
	.align		4
.L_1:
        /*0004*/ 	.word	index@(_Z9compute_XPiS_i)
        /*0008*/ 	.word	0x00000020


	//----- nvinfo : EIATTR_FRAME_SIZE
	.align		4
.L_2:
        /*000c*/ 	.byte	0x04, 0x11
        /*000e*/ 	.short	(.L_4 - .L_3)
	.align		4
.L_3:
        /*0010*/ 	.word	index@(_Z9compute_XPiS_i)
        /*0014*/ 	.word	0x00000000


	//----- nvinfo : EIATTR_REGCOUNT
	.align		4
.L_4:
        /*0018*/ 	.byte	0x04, 0x2f
        /*001a*/ 	.short	(.L_6 - .L_5)
	.align		4
.L_5:
        /*001c*/ 	.word	index@(_Z12compute_DistPiS_S_S_ii)
        /*0020*/ 	.word	0x00000020


	//----- nvinfo : EIATTR_FRAME_SIZE
	.align		4
.L_6:
        /*0024*/ 	.byte	0x04, 0x11
        /*0026*/ 	.short	(.L_8 - .L_7)
	.align		4
.L_7:
        /*0028*/ 	.word	index@(_Z12compute_DistPiS_S_S_ii)
        /*002c*/ 	.word	0x00000000


	//----- nvinfo : EIATTR_MIN_STACK_SIZE
	.align		4
.L_8:
        /*0030*/ 	.byte	0x04, 0x12
        /*0032*/ 	.short	(.L_10 - .L_9)
	.align		4
.L_9:
        /*0034*/ 	.word	index@(_Z12compute_DistPiS_S_S_ii)
        /*0038*/ 	.word	0x00000000


	//----- nvinfo : EIATTR_MIN_STACK_SIZE
	.align		4
.L_10:
        /*003c*/ 	.byte	0x04, 0x12
        /*003e*/ 	.short	(.L_12 - .L_11)
	.align		4
.L_11:
        /*0040*/ 	.word	index@(_Z9compute_XPiS_i)
        /*0044*/ 	.word	0x00000000
.L_12:


//--------------------- .nv.compat                --------------------------
	.section	.nv.compat,"",@"SHT_CUDA_COMPAT_INFO"
	.align	4
        /*0000*/ 	.byte	0x02, 0x09, 0x00, 0x00, 0x02, 0x02, 0x01, 0x00, 0x02, 0x05, 0x05, 0x00, 0x03, 0x07, 0x01, 0x01
        /*0010*/ 	.byte	0x02, 0x03, 0x00, 0x00, 0x02, 0x06, 0x01, 0x00, 0x04, 0x0b, 0x08, 0x00, 0x09, 0x00, 0x00, 0x00
        /*0020*/ 	.byte	0x00, 0x00, 0x00, 0x00


//--------------------- .nv.info._Z12compute_DistPiS_S_S_ii --------------------------
	.section	.nv.info._Z12compute_DistPiS_S_S_ii,"",@"SHT_CUDA_INFO"
	.sectionflags	@""
	.align	4


	//----- nvinfo : EIATTR_CUDA_API_VERSION
	.align		4
        /*0000*/ 	.byte	0x04, 0x37
        /*0002*/ 	.short	(.L_14 - .L_13)
.L_13:
        /*0004*/ 	.word	0x00000082


	//----- nvinfo : EIATTR_KPARAM_INFO
	.align		4
.L_14:
        /*0008*/ 	.byte	0x04, 0x17
        /*000a*/ 	.short	(.L_16 - .L_15)
.L_15:
        /*000c*/ 	.word	0x00000000
        /*0010*/ 	.short	0x0005
        /*0012*/ 	.short	0x0024
        /*0014*/ 	.byte	0x00, 0xf0, 0x11, 0x00


	//----- nvinfo : EIATTR_KPARAM_INFO
	.align		4
.L_16:
        /*0018*/ 	.byte	0x04, 0x17
        /*001a*/ 	.short	(.L_18 - .L_17)
.L_17:
        /*001c*/ 	.word	0x00000000
        /*0020*/ 	.short	0x0004
        /*0022*/ 	.short	0x0020
        /*0024*/ 	.byte	0x00, 0xf0, 0x11, 0x00


	//----- nvinfo : EIATTR_KPARAM_INFO
	.align		4
.L_18:
        /*0028*/ 	.byte	0x04, 0x17
        /*002a*/ 	.short	(.L_20 - .L_19)
.L_19:
        /*002c*/ 	.word	0x00000000
        /*0030*/ 	.short	0x0003
        /*0032*/ 	.short	0x0018
        /*0034*/ 	.byte	0x00, 0xf5, 0x21, 0x00


	//----- nvinfo : EIATTR_KPARAM_INFO
	.align		4
.L_20:
        /*0038*/ 	.byte	0x04, 0x17
        /*003a*/ 	.short	(.L_22 - .L_21)
.L_21:
        /*003c*/ 	.word	0x00000000
        /*0040*/ 	.short	0x0002
        /*0042*/ 	.short	0x0010
        /*0044*/ 	.byte	0x00, 0xf5, 0x21, 0x00


	//----- nvinfo : EIATTR_KPARAM_INFO
	.align		4
.L_22:
        /*0048*/ 	.byte	0x04, 0x17
        /*004a*/ 	.short	(.L_24 - .L_23)
.L_23:
        /*004c*/ 	.word	0x00000000
        /*0050*/ 	.short	0x0001
        /*0052*/ 	.short	0x0008
        /*0054*/ 	.byte	0x00, 0xf5, 0x21, 0x00


	//----- nvinfo : EIATTR_KPARAM_INFO
	.align		4
.L_24:
        /*0058*/ 	.byte	0x04, 0x17
        /*005a*/ 	.short	(.L_26 - .L_25)
.L_25:
        /*005c*/ 	.word	0x00000000
        /*0060*/ 	.short	0x0000
        /*0062*/ 	.short	0x0000
        /*0064*/ 	.byte	0x00, 0xf5, 0x21, 0x00


	//----- nvinfo : EIATTR_SPARSE_MMA_MASK
	.align		4
.L_26:
        /*0068*/ 	.byte	0x03, 0x50
        /*006a*/ 	.short	0x0000


	//----- nvinfo : EIATTR_MAXREG_COUNT
	.align		4
        /*006c*/ 	.byte	0x03, 0x1b
        /*006e*/ 	.short	0x00ff


	//----- nvinfo : EIATTR_NUM_BARRIERS
	.align		4
        /*0070*/ 	.byte	0x02, 0x4c
        /*0072*/ 	.byte	0x01
	.zero		1


	//----- nvinfo : EIATTR_MERCURY_ISA_VERSION
	.align		4
        /*0074*/ 	.byte	0x03, 0x5f
        /*0076*/ 	.short	0x0101


	//----- nvinfo : EIATTR_VRC_CTA_INIT_COUNT
	.align		4
        /*0078*/ 	.byte	0x02, 0x4a
	.zero		1
	.zero		1


	//----- nvinfo : EIATTR_EXIT_INSTR_OFFSETS
	.align		4
        /*007c*/ 	.byte	0x04, 0x1c
        /*007e*/ 	.short	(.L_28 - .L_27)


	//   ....[0]....
.L_27:
        /*0080*/ 	.word	0x00000030


	//   ....[1]....
        /*0084*/ 	.word	0x000007d0


	//   ....[2]....
        /*0088*/ 	.word	0x00000b40


	//----- nvinfo : EIATTR_CRS_STACK_SIZE
	.align		4
.L_28:
        /*008c*/ 	.byte	0x04, 0x1e
        /*008e*/ 	.short	(.L_30 - .L_29)
.L_29:
        /*0090*/ 	.word	0x00000000


	//----- nvinfo : EIATTR_CBANK_PARAM_SIZE
	.align		4
.L_30:
        /*0094*/ 	.byte	0x03, 0x19
        /*0096*/ 	.short	0x0028


	//----- nvinfo : EIATTR_PARAM_CBANK
	.align		4
        /*0098*/ 	.byte	0x04, 0x0a
        /*009a*/ 	.short	(.L_32 - .L_31)
	.align		4
.L_31:
        /*009c*/ 	.word	index@(.nv.constant0._Z12compute_DistPiS_S_S_ii)
        /*00a0*/ 	.short	0x0380
        /*00a2*/ 	.short	0x0028


	//----- nvinfo : EIATTR_SW_WAR
	.align		4
.L_32:
        /*00a4*/ 	.byte	0x04, 0x36
        /*00a6*/ 	.short	(.L_34 - .L_33)
.L_33:
        /*00a8*/ 	.word	0x00000008
.L_34:


//--------------------- .nv.info._Z9compute_XPiS_i --------------------------
	.section	.nv.info._Z9compute_XPiS_i,"",@"SHT_CUDA_INFO"
	.sectionflags	@""
	.align	4


	//----- nvinfo : EIATTR_CUDA_API_VERSION
	.align		4
        /*0000*/ 	.byte	0x04, 0x37
        /*0002*/ 	.short	(.L_36 - .L_35)
.L_35:
        /*0004*/ 	.word	0x00000082


	//----- nvinfo : EIATTR_KPARAM_INFO
	.align		4
.L_36:
        /*0008*/ 	.byte	0x04, 0x17
        /*000a*/ 	.short	(.L_38 - .L_37)
.L_37:
        /*000c*/ 	.word	0x00000000
        /*0010*/ 	.short	0x0002
        /*0012*/ 	.short	0x0010
        /*0014*/ 	.byte	0x00, 0xf0, 0x11, 0x00


	//----- nvinfo : EIATTR_KPARAM_INFO
	.align		4
.L_38:
        /*0018*/ 	.byte	0x04, 0x17
        /*001a*/ 	.short	(.L_40 - .L_39)
.L_39:
        /*001c*/ 	.word	0x00000000
        /*0020*/ 	.short	0x0001
        /*0022*/ 	.short	0x0008
        /*0024*/ 	.byte	0x00, 0xf5, 0x21, 0x00


	//----- nvinfo : EIATTR_KPARAM_INFO
	.align		4
.L_40:
        /*0028*/ 	.byte	0x04, 0x17
        /*002a*/ 	.short	(.L_42 - .L_41)
.L_41:
        /*002c*/ 	.word	0x00000000
        /*0030*/ 	.short	0x0000
        /*0032*/ 	.short	0x0000
        /*0034*/ 	.byte	0x00, 0xf5, 0x21, 0x00


	//----- nvinfo : EIATTR_SPARSE_MMA_MASK
	.align		4
.L_42:
        /*0038*/ 	.byte	0x03, 0x50
        /*003a*/ 	.short	0x0000


	//----- nvinfo : EIATTR_MAXREG_COUNT
	.align		4
        /*003c*/ 	.byte	0x03, 0x1b
        /*003e*/ 	.short	0x00ff


	//----- nvinfo : EIATTR_MERCURY_ISA_VERSION
	.align		4
        /*0040*/ 	.byte	0x03, 0x5f
        /*0042*/ 	.short	0x0101


	//----- nvinfo : EIATTR_VRC_CTA_INIT_COUNT
	.align		4
        /*0044*/ 	.byte	0x02, 0x4a
	.zero		1
	.zero		1


	//----- nvinfo : EIATTR_EXIT_INSTR_OFFSETS
	.align		4
        /*0048*/ 	.byte	0x04, 0x1c
        /*004a*/ 	.short	(.L_44 - .L_43)


	//   ....[0]....
.L_43:
        /*004c*/ 	.word	0x00000030


	//   ....[1]....
        /*0050*/ 	.word	0x00000490


	//   ....[2]....
        /*0054*/ 	.word	0x000006f0


	//----- nvinfo : EIATTR_CRS_STACK_SIZE
	.align		4
.L_44:
        /*0058*/ 	.byte	0x04, 0x1e
        /*005a*/ 	.short	(.L_46 - .L_45)
.L_45:
        /*005c*/ 	.word	0x00000000


	//----- nvinfo : EIATTR_CBANK_PARAM_SIZE
	.align		4
.L_46:
        /*0060*/ 	.byte	0x03, 0x19
        /*0062*/ 	.short	0x0014


	//----- nvinfo : EIATTR_PARAM_CBANK
	.align		4
        /*0064*/ 	.byte	0x04, 0x0a
        /*0066*/ 	.short	(.L_48 - .L_47)
	.align		4
.L_47:
        /*0068*/ 	.word	index@(.nv.constant0._Z9compute_XPiS_i)
        /*006c*/ 	.short	0x0380
        /*006e*/ 	.short	0x0014


	//----- nvinfo : EIATTR_SW_WAR
	.align		4
.L_48:
        /*0070*/ 	.byte	0x04, 0x36
        /*0072*/ 	.short	(.L_50 - .L_49)
.L_49:
        /*0074*/ 	.word	0x00000008
.L_50:


//--------------------- .nv.callgraph             --------------------------
	.section	.nv.callgraph,"",@"SHT_CUDA_CALLGRAPH"
	.align	4
	.sectionentsize	8
	.align		4
        /*0000*/ 	.word	0x00000000
	.align		4
        /*0004*/ 	.word	0xffffffff
	.align		4
        /*0008*/ 	.word	0x00000000
	.align		4
        /*000c*/ 	.word	0xfffffffe
	.align		4
        /*0010*/ 	.word	0x00000000
	.align		4
        /*0014*/ 	.word	0xfffffffd
	.align		4
        /*0018*/ 	.word	0x00000000
	.align		4
        /*001c*/ 	.word	0xfffffffc


//--------------------- .nv.constant4             --------------------------
	.section	.nv.constant4,"a",@progbits
	.align	8
	.align		8
.nv.constant4:
        /*0000*/ 	.dword	POSSIBLE_CHAR


//--------------------- .text._Z12compute_DistPiS_S_S_ii --------------------------
	.section	.text._Z12compute_DistPiS_S_S_ii,"ax",@progbits
	.align	128
        .global         _Z12compute_DistPiS_S_S_ii
        .type           _Z12compute_DistPiS_S_S_ii,@function
        .size           _Z12compute_DistPiS_S_S_ii,(.L_x_27 - _Z12compute_DistPiS_S_S_ii)
        .other          _Z12compute_DistPiS_S_S_ii,@"STO_CUDA_ENTRY STV_DEFAULT"
_Z12compute_DistPiS_S_S_ii:
.text._Z12compute_DistPiS_S_S_ii:
[----:B------:R-:W-:Y:S01]  /*0000*/  LDC R1, c[0x0][0x37c] ;  /* 0x0000df00ff017b82 */ /* 0x000fe20000000800 */
[----:B------:R-:W0:Y:S02]  /*0010*/  LDCU UR4, c[0x0][0x3a4] ;  /* 0x00007480ff0477ac */ /* 0x000e240008000800 */
[----:B0-----:R-:W-:-:S13]  /*0020*/  ISETP.LE.AND P0, PT, RZ, UR4, PT ;  /* 0x00000004ff007c0c */ /* 0x001fda000bf03270 */
[----:B------:R-:W-:Y:S05]  /*0030*/  @!P0 EXIT ;  /* 0x000000000000894d */ /* 0x000fea0003800000 */
[----:B------:R-:W0:Y:S01]  /*0040*/  S2R R0, SR_TID.X ;  /* 0x0000000000007919 */ /* 0x000e220000002100 */
[----:B------:R-:W1:Y:S01]  /*0050*/  LDC.64 R2, c[0x0][0x390] ;  /* 0x0000e400ff027b82 */ /* 0x000e620000000a00 */
[----:B------:R-:W-:Y:S01]  /*0060*/  UISETP.NE.AND UP0, UPT, UR4, URZ, UPT ;  /* 0x000000ff0400728c */ /* 0x000fe2000bf05270 */
[----:B------:R-:W-:Y:S01]  /*0070*/  HFMA2 R16, -RZ, RZ, 0, 0 ;  /* 0x00000000ff107431 */ /* 0x000fe200000001ff */
[----:B------:R-:W2:Y:S05]  /*0080*/  LDCU.64 UR6, c[0x0][0x358] ;  /* 0x00006b00ff0677ac */ /* 0x000eaa0008000a00 */
[----:B------:R-:W3:Y:S08]  /*0090*/  LDC R17, c[0x0][0x3a0] ;  /* 0x0000e800ff117b82 */ /* 0x000ef00000000800 */
[----:B------:R-:W4:Y:S01]  /*00a0*/  LDC.64 R4, c[0x0][0x380] ;  /* 0x0000e000ff047b82 */ /* 0x000f220000000a00 */
[----:B0-----:R-:W-:-:S02]  /*00b0*/  IADD3 R7, PT, PT, R0, -0x1, RZ ;  /* 0xffffffff00077810 */ /* 0x001fc40007ffe0ff */
[----:B---3--:R-:W-:-:S03]  /*00c0*/  IADD3 R17, PT, PT, R17, 0x1, RZ ;  /* 0x0000000111117810 */ /* 0x008fc60007ffe0ff */
[----:B-1----:R-:W-:-:S04]  /*00d0*/  IMAD.WIDE.U32 R2, R7, 0x4, R2 ;  /* 0x0000000407027825 */ /* 0x002fc800078e0002 */
[----:B----4-:R-:W-:Y:S01]  /*00e0*/  IMAD.WIDE.U32 R4, R0, 0x4, R4 ;  /* 0x0000000400047825 */ /* 0x010fe200078e0004 */
[----:B--2---:R-:W-:Y:S06]  /*00f0*/  BRA.U !UP0, `(.L_x_0) ;  /* 0x0000000508a87547 */ /* 0x004fec000b800000 */
[----:B------:R-:W0:Y:S01]  /*0100*/  LDC.64 R6, c[0x0][0x388] ;  /* 0x0000e200ff067b82 */ /* 0x000e220000000a00 */
[----:B------:R-:W-:Y:S01]  /*0110*/  UIADD3 UR4, UPT, UPT, UR4, 0x1, URZ ;  /* 0x0000000104047890 */ /* 0x000fe2000fffe0ff */
[----:B------:R-:W-:-:S03]  /*0120*/  MOV R18, RZ ;  /* 0x000000ff00127202 */ /* 0x000fc60000000f00 */
[----:B------:R-:W-:-:S03]  /*0130*/  ULOP3.LUT UR4, UR4, 0xfffffffe, URZ, 0xc0, !UPT ;  /* 0xfffffffe04047892 */ /* 0x000fc6000f8ec0ff */
[----:B------:R-:W1:Y:S03]  /*0140*/  LDC.64 R8, c[0x0][0x380] ;  /* 0x0000e000ff087b82 */ /* 0x000e660000000a00 */
[----:B------:R-:W-:-:S05]  /*0150*/  MOV R16, UR4 ;  /* 0x0000000400107c02 */ /* 0x000fca0008000f00 */
[----:B------:R-:W2:Y:S02]  /*0160*/  LDC.64 R10, c[0x0][0x398] ;  /* 0x0000e600ff0a7b82 */ /* 0x000ea40000000a00 */
.L_x_8:
[C---:B------:R-:W-:Y:S01]  /*0170*/  ISETP.NE.AND P0, PT, R18.reuse, RZ, PT ;  /* 0x000000ff1200720c */ /* 0x040fe20003f05270 */
[----:B-12---:R-:W-:-:S12]  /*0180*/  IMAD.WIDE R12, R18, 0x4, R10 ;  /* 0x00000004120c7825 */ /* 0x006fd800078e020a */
[----:B------:R2:W-:Y:S01]  /*0190*/  @!P0 STG.E desc[UR6][R4.64], RZ ;  /* 0x000000ff04008986 */ /* 0x0005e2000c101906 */
[----:B0--34-:R-:W-:Y:S05]  /*01a0*/  @!P0 BRA `(.L_x_1) ;  /* 0x0000000000b48947 */ /* 0x019fea0003800000 */
[----:B------:R-:W-:Y:S01]  /*01b0*/  ISETP.NE.AND P0, PT, R0, RZ, PT ;  /* 0x000000ff0000720c */ /* 0x000fe20003f05270 */
[----:B------:R-:W-:-:S12]  /*01c0*/  BSSY.RECONVERGENT B0, `(.L_x_1) ;  /* 0x000002b000007945 */ /* 0x000fd80003800200 */
[----:B------:R-:W3:Y:S01]  /*01d0*/  @!P0 LDC.64 R14, c[0x0][0x380] ;  /* 0x0000e000ff0e8b82 */ /* 0x000ee20000000a00 */
[----:B------:R-:W-:-:S04]  /*01e0*/  @!P0 IMAD R19, R17, R18, RZ ;  /* 0x0000001211138224 */ /* 0x000fc800078e02ff */
[----:B---3--:R-:W-:-:S05]  /*01f0*/  @!P0 IMAD.WIDE R14, R19, 0x4, R14 ;  /* 0x00000004130e8825 */ /* 0x008fca00078e020e */
[----:B------:R3:W-:Y:S01]  /*0200*/  @!P0 STG.E desc[UR6][R14.64], R18 ;  /* 0x000000120e008986 */ /* 0x0007e2000c101906 */
[----:B------:R-:W-:Y:S05]  /*0210*/  @!P0 BRA `(.L_x_2) ;  /* 0x0000000000948947 */ /* 0x000fea0003800000 */
[----:B---3--:R-:W3:Y:S04]  /*0220*/  LDG.E R14, desc[UR6][R2.64] ;  /* 0x00000006020e7981 */ /* 0x008ee8000c1e1900 */
[----:B------:R-:W3:Y:S01]  /*0230*/  LDG.E R15, desc[UR6][R12.64+-0x4] ;  /* 0xfffffc060c0f7981 */ /* 0x000ee2000c1e1900 */
[----:B------:R-:W-:Y:S02]  /*0240*/  IADD3 R20, PT, PT, R18, -0x1, RZ ;  /* 0xffffffff12147810 */ /* 0x000fe40007ffe0ff */
[----:B---3--:R-:W-:-:S13]  /*0250*/  ISETP.NE.AND P0, PT, R14, R15, PT ;  /* 0x0000000f0e00720c */ /* 0x008fda0003f05270 */
[----:B------:R-:W-:Y:S05]  /*0260*/  @P0 BRA `(.L_x_3) ;  /* 0x0000000000280947 */ /* 0x000fea0003800000 */
[----:B------:R-:W-:-:S04]  /*0270*/  IMAD R15, R17, R20, RZ ;  /* 0x00000014110f7224 */ /* 0x000fc800078e02ff */
[----:B------:R-:W-:-:S05]  /*0280*/  IMAD.WIDE R14, R15, 0x4, R4 ;  /* 0x000000040f0e7825 */ /* 0x000fca00078e0204 */
[----:B------:R-:W3:Y:S04]  /*0290*/  LDG.E R21, desc[UR6][R14.64+-0x4] ;  /* 0xfffffc060e157981 */ /* 0x000ee8000c1e1900 */
[----:B------:R-:W4:Y:S01]  /*02a0*/  LDG.E R19, desc[UR6][R14.64] ;  /* 0x000000060e137981 */ /* 0x000f22000c1e1900 */
[----:B---3--:R-:W-:-:S04]  /*02b0*/  VIADDMNMX R20, R20, R0, R21, PT ;  /* 0x0000000014147246 */ /* 0x008fc80003800115 */
[----:B----4-:R-:W-:Y:S01]  /*02c0*/  VIMNMX R19, PT, PT, R19, R20, PT ;  /* 0x0000001413137248 */ /* 0x010fe20003fe0100 */
[----:B------:R-:W-:-:S03]  /*02d0*/  IMAD.WIDE R20, R17, 0x4, R14 ;  /* 0x0000000411147825 */ /* 0x000fc600078e020e */
[----:B------:R-:W-:-:S05]  /*02e0*/  IADD3 R19, PT, PT, R19, 0x1, RZ ;  /* 0x0000000113137810 */ /* 0x000fca0007ffe0ff */
[----:B------:R4:W-:Y:S01]  /*02f0*/  STG.E desc[UR6][R20.64], R19 ;  /* 0x0000001314007986 */ /* 0x0009e2000c101906 */
[----:B------:R-:W-:Y:S05]  /*0300*/  BRA `(.L_x_2) ;  /* 0x0000000000587947 */ /* 0x000fea0003800000 */
.L_x_3:
[----:B------:R-:W-:-:S05]  /*0310*/  IADD3 R14, PT, PT, R15, -0x41, RZ ;  /* 0xffffffbf0f0e7810 */ /* 0x000fca0007ffe0ff */
[----:B------:R-:W-:-:S04]  /*0320*/  IMAD R25, R17, R14, R0 ;  /* 0x0000000e11197224 */ /* 0x000fc800078e0200 */
[----:B0-----:R-:W-:-:S05]  /*0330*/  IMAD.WIDE R24, R25, 0x4, R6 ;  /* 0x0000000419187825 */ /* 0x001fca00078e0206 */
[----:B------:R-:W3:Y:S02]  /*0340*/  LDG.E R19, desc[UR6][R24.64] ;  /* 0x0000000618137981 */ /* 0x000ee4000c1e1900 */
[----:B---3--:R-:W-:-:S13]  /*0350*/  ISETP.NE.AND P0, PT, R19, RZ, PT ;  /* 0x000000ff1300720c */ /* 0x008fda0003f05270 */
[----:B------:R-:W-:Y:S01]  /*0360*/  @!P0 IMAD R23, R17, R20, RZ ;  /* 0x0000001411178224 */ /* 0x000fe200078e02ff */
[----:B------:R-:W0:Y:S03]  /*0370*/  @P0 LDC.64 R14, c[0x0][0x380] ;  /* 0x0000e000ff0e0b82 */ /* 0x000e260000000a00 */
[----:B------:R-:W-:-:S05]  /*0380*/  @!P0 IMAD.WIDE R22, R23, 0x4, R4 ;  /* 0x0000000417168825 */ /* 0x000fca00078e0204 */
[----:B------:R-:W3:Y:S04]  /*0390*/  @!P0 LDG.E R21, desc[UR6][R22.64] ;  /* 0x0000000616158981 */ /* 0x000ee8000c1e1900 */
[----:B------:R-:W3:Y:S01]  /*03a0*/  @!P0 LDG.E R26, desc[UR6][R22.64+-0x4] ;  /* 0xfffffc06161a8981 */ /* 0x000ee2000c1e1900 */
[----:B------:R-:W-:-:S04]  /*03b0*/  @P0 IMAD R29, R17, R20, R19 ;  /* 0x00000014111d0224 */ /* 0x000fc800078e0213 */
[----:B0-----:R-:W-:Y:S01]  /*03c0*/  @P0 IMAD.WIDE R14, R29, 0x4, R14 ;  /* 0x000000041d0e0825 */ /* 0x001fe200078e020e */
[----:B---3--:R-:W-:-:S03]  /*03d0*/  @!P0 VIMNMX R26, PT, PT, R21, R26, PT ;  /* 0x0000001a151a8248 */ /* 0x008fc60003fe0100 */
[----:B------:R-:W-:Y:S01]  /*03e0*/  @!P0 IMAD.WIDE R20, R17, 0x4, R22 ;  /* 0x0000000411148825 */ /* 0x000fe200078e0216 */
[----:B------:R-:W-:-:S05]  /*03f0*/  @!P0 IADD3 R27, PT, PT, R26, 0x1, RZ ;  /* 0x000000011a1b8810 */ /* 0x000fca0007ffe0ff */
[----:B------:R0:W-:Y:S04]  /*0400*/  @!P0 STG.E desc[UR6][R20.64], R27 ;  /* 0x0000001b14008986 */ /* 0x0001e8000c101906 */
[----:B------:R-:W3:Y:S01]  /*0410*/  @P0 LDG.E R15, desc[UR6][R14.64] ;  /* 0x000000060e0f0981 */ /* 0x000ee2000c1e1900 */
[----:B------:R-:W-:Y:S01]  /*0420*/  @P0 IMAD R25, R17, R18, RZ ;  /* 0x0000001211190224 */ /* 0x000fe200078e02ff */
[----:B------:R-:W-:-:S03]  /*0430*/  @P0 LOP3.LUT R19, RZ, R19, RZ, 0x33, !PT ;  /* 0x00000013ff130212 */ /* 0x000fc600078e33ff */
[----:B------:R-:W-:Y:S01]  /*0440*/  @P0 IMAD.WIDE R22, R25, 0x4, R4 ;  /* 0x0000000419160825 */ /* 0x000fe200078e0204 */
[----:B---3--:R-:W-:-:S05]  /*0450*/  @P0 IADD3 R19, PT, PT, R19, R15, R0 ;  /* 0x0000000f13130210 */ /* 0x008fca0007ffe000 */
[----:B------:R0:W-:Y:S02]  /*0460*/  @P0 STG.E desc[UR6][R22.64], R19 ;  /* 0x0000001316000986 */ /* 0x0001e4000c101906 */
.L_x_2:
[----:B------:R-:W-:Y:S05]  /*0470*/  BSYNC.RECONVERGENT B0 ;  /* 0x0000000000007941 */ /* 0x000fea0003800200 */
.L_x_1:
[----:B------:R-:W-:Y:S01]  /*0480*/  BAR.SYNC.DEFER_BLOCKING 0x0 ;  /* 0x0000000000007b1d */ /* 0x000fe20000010000 */
[----:B------:R-:W-:-:S05]  /*0490*/  ISETP.NE.AND P0, PT, R0, RZ, PT ;  /* 0x000000ff0000720c */ /* 0x000fca0003f05270 */
[----:B------:R-:W-:Y:S08]  /*04a0*/  BSSY.RECONVERGENT B0, `(.L_x_4) ;  /* 0x000002b000007945 */ /* 0x000ff00003800200 */
[----:B------:R-:W-:Y:S05]  /*04b0*/  @!P0 BRA `(.L_x_5) ;  /* 0x0000000000948947 */ /* 0x000fea0003800000 */
[----:B------:R-:W5:Y:S04]  /*04c0*/  LDG.E R13, desc[UR6][R12.64] ;  /* 0x000000060c0d7981 */ /* 0x000f68000c1e1900 */
[----:B---3--:R-:W5:Y:S02]  /*04d0*/  LDG.E R14, desc[UR6][R2.64] ;  /* 0x00000006020e7981 */ /* 0x008f64000c1e1900 */
[----:B-----5:R-:W-:-:S13]  /*04e0*/  ISETP.NE.AND P0, PT, R14, R13, PT ;  /* 0x0000000d0e00720c */ /* 0x020fda0003f05270 */
[----:B------:R-:W-:Y:S05]  /*04f0*/  @!P0 BRA `(.L_x_6) ;  /* 0x00000000005c8947 */ /* 0x000fea0003800000 */
[----:B------:R-:W-:-:S05]  /*0500*/  IADD3 R12, PT, PT, R13, -0x41, RZ ;  /* 0xffffffbf0d0c7810 */ /* 0x000fca0007ffe0ff */
[----:B------:R-:W-:-:S04]  /*0510*/  IMAD R13, R17, R12, R0 ;  /* 0x0000000c110d7224 */ /* 0x000fc800078e0200 */
[----:B0-----:R-:W-:-:S06]  /*0520*/  IMAD.WIDE R12, R13, 0x4, R6 ;  /* 0x000000040d0c7825 */ /* 0x001fcc00078e0206 */
[----:B------:R-:W3:Y:S02]  /*0530*/  LDG.E R12, desc[UR6][R12.64] ;  /* 0x000000060c0c7981 */ /* 0x000ee4000c1e1900 */
[----:B---3--:R-:W-:-:S13]  /*0540*/  ISETP.NE.AND P0, PT, R12, RZ, PT ;  /* 0x000000ff0c00720c */ /* 0x008fda0003f05270 */
[----:B----4-:R-:W0:Y:S01]  /*0550*/  @P0 LDC.64 R20, c[0x0][0x380] ;  /* 0x0000e000ff140b82 */ /* 0x010e220000000a00 */
[----:B------:R-:W-:-:S04]  /*0560*/  @P0 IMAD R15, R17, R18, R12 ;  /* 0x00000012110f0224 */ /* 0x000fc800078e020c */
[----:B0-----:R-:W-:-:S06]  /*0570*/  @P0 IMAD.WIDE R20, R15, 0x4, R20 ;  /* 0x000000040f140825 */ /* 0x001fcc00078e0214 */
[----:B------:R-:W3:Y:S01]  /*0580*/  @P0 LDG.E R21, desc[UR6][R20.64] ;  /* 0x0000000614150981 */ /* 0x000ee2000c1e1900 */
[C---:B------:R-:W-:Y:S01]  /*0590*/  @P0 IMAD R15, R17.reuse, R18, R17 ;  /* 0x00000012110f0224 */ /* 0x040fe200078e0211 */
[----:B------:R-:W-:Y:S01]  /*05a0*/  @P0 LOP3.LUT R19, RZ, R12, RZ, 0x33, !PT ;  /* 0x0000000cff130212 */ /* 0x000fe200078e33ff */
[----:B------:R-:W-:Y:S02]  /*05b0*/  @!P0 IMAD R23, R17, R18, RZ ;  /* 0x0000001211178224 */ /* 0x000fe400078e02ff */
[----:B------:R-:W-:-:S04]  /*05c0*/  @P0 IMAD.WIDE R14, R15, 0x4, R4 ;  /* 0x000000040f0e0825 */ /* 0x000fc800078e0204 */
[----:B------:R-:W-:Y:S01]  /*05d0*/  @!P0 IMAD.WIDE R12, R23, 0x4, R4 ;  /* 0x00000004170c8825 */ /* 0x000fe200078e0204 */
[----:B---3--:R-:W-:-:S05]  /*05e0*/  @P0 IADD3 R19, PT, PT, R19, R21, R0 ;  /* 0x0000001513130210 */ /* 0x008fca0007ffe000 */
[----:B------:R0:W-:Y:S04]  /*05f0*/  @P0 STG.E desc[UR6][R14.64], R19 ;  /* 0x000000130e000986 */ /* 0x0001e8000c101906 */
[----:B------:R-:W3:Y:S04]  /*0600*/  @!P0 LDG.E R22, desc[UR6][R12.64] ;  /* 0x000000060c168981 */ /* 0x000ee8000c1e1900 */
[----:B------:R-:W3:Y:S01]  /*0610*/  @!P0 LDG.E R23, desc[UR6][R12.64+-0x4] ;  /* 0xfffffc060c178981 */ /* 0x000ee2000c1e1900 */
[----:B------:R-:W-:Y:S01]  /*0620*/  @!P0 IMAD.WIDE R20, R17, 0x4, R12 ;  /* 0x0000000411148825 */ /* 0x000fe200078e020c */
[----:B---3--:R-:W-:-:S04]  /*0630*/  @!P0 VIMNMX R22, PT, PT, R22, R23, PT ;  /* 0x0000001716168248 */ /* 0x008fc80003fe0100 */
[----:B------:R-:W-:-:S05]  /*0640*/  @!P0 IADD3 R23, PT, PT, R22, 0x1, RZ ;  /* 0x0000000116178810 */ /* 0x000fca0007ffe0ff */
[----:B------:R0:W-:Y:S01]  /*0650*/  @!P0 STG.E desc[UR6][R20.64], R23 ;  /* 0x0000001714008986 */ /* 0x0001e2000c101906 */
[----:B------:R-:W-:Y:S05]  /*0660*/  BRA `(.L_x_7) ;  /* 0x0000000000387947 */ /* 0x000fea0003800000 */
.L_x_6:
[----:B------:R-:W-:-:S04]  /*0670*/  IMAD R13, R17, R18, RZ ;  /* 0x00000012110d7224 */ /* 0x000fc800078e02ff */
[----:B------:R-:W-:-:S05]  /*0680*/  IMAD.WIDE R12, R13, 0x4, R4 ;  /* 0x000000040d0c7825 */ /* 0x000fca00078e0204 */
[----:B------:R-:W3:Y:S04]  /*0690*/  LDG.E R15, desc[UR6][R12.64+-0x4] ;  /* 0xfffffc060c0f7981 */ /* 0x000ee8000c1e1900 */
[----:B------:R-:W0:Y:S01]  /*06a0*/  LDG.E R14, desc[UR6][R12.64] ;  /* 0x000000060c0e7981 */ /* 0x000e22000c1e1900 */
[----:B---3--:R-:W-:-:S04]  /*06b0*/  VIADDMNMX R15, R0, R18, R15, PT ;  /* 0x00000012000f7246 */ /* 0x008fc8000380010f */
[----:B0---4-:R-:W-:Y:S01]  /*06c0*/  VIMNMX R19, PT, PT, R14, R15, PT ;  /* 0x0000000f0e137248 */ /* 0x011fe20003fe0100 */
[----:B------:R-:W-:-:S03]  /*06d0*/  IMAD.WIDE R14, R17, 0x4, R12 ;  /* 0x00000004110e7825 */ /* 0x000fc600078e020c */
[----:B------:R-:W-:-:S05]  /*06e0*/  IADD3 R19, PT, PT, R19, 0x1, RZ ;  /* 0x0000000113137810 */ /* 0x000fca0007ffe0ff */
[----:B------:R3:W-:Y:S01]  /*06f0*/  STG.E desc[UR6][R14.64], R19 ;  /* 0x000000130e007986 */ /* 0x0007e2000c101906 */
[----:B------:R-:W-:Y:S05]  /*0700*/  BRA `(.L_x_7) ;  /* 0x0000000000107947 */ /* 0x000fea0003800000 */
.L_x_5:
[----:B------:R-:W-:Y:S01]  /*0710*/  IMAD R13, R17, R18, R17 ;  /* 0x00000012110d7224 */ /* 0x000fe200078e0211 */
[----:B---3--:R-:W-:-:S03]  /*0720*/  IADD3 R15, PT, PT, R18, 0x1, RZ ;  /* 0x00000001120f7810 */ /* 0x008fc60007ffe0ff */
[----:B-1----:R-:W-:-:S05]  /*0730*/  IMAD.WIDE R12, R13, 0x4, R8 ;  /* 0x000000040d0c7825 */ /* 0x002fca00078e0208 */
[----:B------:R1:W-:Y:S02]  /*0740*/  STG.E desc[UR6][R12.64], R15 ;  /* 0x0000000f0c007986 */ /* 0x0003e4000c101906 */
.L_x_7:
[----:B------:R-:W-:Y:S05]  /*0750*/  BSYNC.RECONVERGENT B0 ;  /* 0x0000000000007941 */ /* 0x000fea0003800200 */
.L_x_4:
[----:B------:R-:W-:Y:S01]  /*0760*/  IADD3 R18, PT, PT, R18, 0x2, RZ ;  /* 0x0000000212127810 */ /* 0x000fe20007ffe0ff */
[----:B------:R-:W-:Y:S03]  /*0770*/  BAR.SYNC.DEFER_BLOCKING 0x0 ;  /* 0x0000000000007b1d */ /* 0x000fe60000010000 */
[----:B------:R-:W-:-:S13]  /*0780*/  ISETP.NE.AND P0, PT, R18, R16, PT ;  /* 0x000000101200720c */ /* 0x000fda0003f05270 */
[----:B------:R-:W-:Y:S05]  /*0790*/  @P0 BRA `(.L_x_8) ;  /* 0xfffffff800740947 */ /* 0x000fea000383ffff */
.L_x_0:
[----:B0-----:R-:W0:Y:S02]  /*07a0*/  LDC R6, c[0x0][0x3a4] ;  /* 0x0000e900ff067b82 */ /* 0x001e240000000800 */
[----:B0-----:R-:W-:-:S04]  /*07b0*/  LOP3.LUT R6, R6, 0x1, RZ, 0xc0, !PT ;  /* 0x0000000106067812 */ /* 0x001fc800078ec0ff */
[----:B------:R-:W-:-:S13]  /*07c0*/  ISETP.NE.U32.AND P0, PT, R6, 0x1, PT ;  /* 0x000000010600780c */ /* 0x000fda0003f05070 */
[----:B------:R-:W-:Y:S05]  /*07d0*/  @!P0 EXIT ;  /* 0x000000000000894d */ /* 0x000fea0003800000 */
[----:B------:R-:W-:Y:S01]  /*07e0*/  ISETP.NE.AND P0, PT, R16, RZ, PT ;  /* 0x000000ff1000720c */ /* 0x000fe20003f05270 */
[----:B------:R-:W-:-:S12]  /*07f0*/  BSSY.RECONVERGENT B0, `(.L_x_9) ;  /* 0x0000033000007945 */ /* 0x000fd80003800200 */
[----:B------:R-:W-:Y:S05]  /*0800*/  @!P0 BRA `(.L_x_10) ;  /* 0x0000000000c08947 */ /* 0x000fea0003800000 */
[----:B------:R-:W-:-:S13]  /*0810*/  ISETP.NE.AND P0, PT, R0, RZ, PT ;  /* 0x000000ff0000720c */ /* 0x000fda0003f05270 */
[----:B------:R-:W-:Y:S05]  /*0820*/  @!P0 BRA `(.L_x_11) ;  /* 0x0000000000a48947 */ /* 0x000fea0003800000 */
[----:B------:R-:W0:Y:S01]  /*0830*/  LDC.64 R6, c[0x0][0x398] ;  /* 0x0000e600ff067b82 */ /* 0x000e220000000a00 */
[----:B------:R-:W5:Y:S01]  /*0840*/  LDG.E R2, desc[UR6][R2.64] ;  /* 0x0000000602027981 */ /* 0x000f62000c1e1900 */
[----:B0-----:R-:W-:-:S06]  /*0850*/  IMAD.WIDE R6, R16, 0x4, R6 ;  /* 0x0000000410067825 */ /* 0x001fcc00078e0206 */
[----:B------:R-:W5:Y:S01]  /*0860*/  LDG.E R7, desc[UR6][R6.64+-0x4] ;  /* 0xfffffc0606077981 */ /* 0x000f62000c1e1900 */
[----:B-1----:R-:W-:Y:S02]  /*0870*/  IADD3 R8, PT, PT, R16, -0x1, RZ ;  /* 0xffffffff10087810 */ /* 0x002fe40007ffe0ff */
[----:B-----5:R-:W-:-:S13]  /*0880*/  ISETP.NE.AND P0, PT, R2, R7, PT ;  /* 0x000000070200720c */ /* 0x020fda0003f05270 */
[----:B------:R-:W-:Y:S05]  /*0890*/  @!P0 BRA `(.L_x_12) ;  /* 0x0000000000608947 */ /* 0x000fea0003800000 */
[----:B------:R-:W0:Y:S01]  /*08a0*/  LDC.64 R2, c[0x0][0x388] ;  /* 0x0000e200ff027b82 */ /* 0x000e220000000a00 */
[----:B------:R-:W-:-:S05]  /*08b0*/  IADD3 R6, PT, PT, R7, -0x41, RZ ;  /* 0xffffffbf07067810 */ /* 0x000fca0007ffe0ff */
[----:B------:R-:W-:-:S04]  /*08c0*/  IMAD R7, R17, R6, R0 ;  /* 0x0000000611077224 */ /* 0x000fc800078e0200 */
[----:B0-----:R-:W-:-:S06]  /*08d0*/  IMAD.WIDE R2, R7, 0x4, R2 ;  /* 0x0000000407027825 */ /* 0x001fcc00078e0202 */
[----:B------:R-:W5:Y:S02]  /*08e0*/  LDG.E R2, desc[UR6][R2.64] ;  /* 0x0000000602027981 */ /* 0x000f64000c1e1900 */
[----:B-----5:R-:W-:-:S13]  /*08f0*/  ISETP.NE.AND P0, PT, R2, RZ, PT ;  /* 0x000000ff0200720c */ /* 0x020fda0003f05270 */
[----:B------:R-:W0:Y:S01]  /*0900*/  @P0 LDC.64 R6, c[0x0][0x380] ;  /* 0x0000e000ff060b82 */ /* 0x000e220000000a00 */
[----:B------:R-:W-:-:S04]  /*0910*/  @P0 IMAD R9, R17, R8, R2 ;  /* 0x0000000811090224 */ /* 0x000fc800078e0202 */
[----:B0-----:R-:W-:-:S06]  /*0920*/  @P0 IMAD.WIDE R6, R9, 0x4, R6 ;  /* 0x0000000409060825 */ /* 0x001fcc00078e0206 */
[----:B------:R-:W5:Y:S01]  /*0930*/  @P0 LDG.E R7, desc[UR6][R6.64] ;  /* 0x0000000606070981 */ /* 0x000f62000c1e1900 */
[C---:B------:R-:W-:Y:S01]  /*0940*/  @P0 IMAD R9, R17.reuse, R16, RZ ;  /* 0x0000001011090224 */ /* 0x040fe200078e02ff */
[----:B------:R-:W-:Y:S01]  /*0950*/  @P0 LOP3.LUT R10, RZ, R2, RZ, 0x33, !PT ;  /* 0x00000002ff0a0212 */ /* 0x000fe200078e33ff */
[----:B------:R-:W-:Y:S02]  /*0960*/  @!P0 IMAD R13, R17, R8, RZ ;  /* 0x00000008110d8224 */ /* 0x000fe400078e02ff */
[----:B------:R-:W-:-:S04]  /*0970*/  @P0 IMAD.WIDE R8, R9, 0x4, R4 ;  /* 0x0000000409080825 */ /* 0x000fc800078e0204 */
[----:B--2---:R-:W-:Y:S01]  /*0980*/  @!P0 IMAD.WIDE R4, R13, 0x4, R4 ;  /* 0x000000040d048825 */ /* 0x004fe200078e0204 */
[----:B-----5:R-:W-:-:S05]  /*0990*/  @P0 IADD3 R11, PT, PT, R10, R7, R0 ;  /* 0x000000070a0b0210 */ /* 0x020fca0007ffe000 */
[----:B------:R0:W-:Y:S04]  /*09a0*/  @P0 STG.E desc[UR6][R8.64], R11 ;  /* 0x0000000b08000986 */ /* 0x0001e8000c101906 */
[----:B------:R-:W2:Y:S04]  /*09b0*/  @!P0 LDG.E R0, desc[UR6][R4.64] ;  /* 0x0000000604008981 */ /* 0x000ea8000c1e1900 */
[----:B------:R-:W2:Y:S02]  /*09c0*/  @!P0 LDG.E R3, desc[UR6][R4.64+-0x4] ;  /* 0xfffffc0604038981 */ /* 0x000ea4000c1e1900 */
[----:B--2---:R-:W-:Y:S01]  /*09d0*/  @!P0 VIMNMX R0, PT, PT, R0, R3, PT ;  /* 0x0000000300008248 */ /* 0x004fe20003fe0100 */
[----:B------:R-:W-:-:S03]  /*09e0*/  @!P0 IMAD.WIDE R2, R17, 0x4, R4 ;  /* 0x0000000411028825 */ /* 0x000fc600078e0204 */
[----:B------:R-:W-:-:S05]  /*09f0*/  @!P0 IADD3 R7, PT, PT, R0, 0x1, RZ ;  /* 0x0000000100078810 */ /* 0x000fca0007ffe0ff */
[----:B------:R0:W-:Y:S01]  /*0a00*/  @!P0 STG.E desc[UR6][R2.64], R7 ;  /* 0x0000000702008986 */ /* 0x0001e2000c101906 */
[----:B------:R-:W-:Y:S05]  /*0a10*/  BRA `(.L_x_13) ;  /* 0x0000000000407947 */ /* 0x000fea0003800000 */
.L_x_12:
[----:B------:R-:W-:-:S04]  /*0a20*/  IMAD R3, R17, R8, RZ ;  /* 0x0000000811037224 */ /* 0x000fc800078e02ff */
[----:B--2---:R-:W-:-:S05]  /*0a30*/  IMAD.WIDE R4, R3, 0x4, R4 ;  /* 0x0000000403047825 */ /* 0x004fca00078e0204 */
[----:B------:R-:W2:Y:S04]  /*0a40*/  LDG.E R3, desc[UR6][R4.64+-0x4] ;  /* 0xfffffc0604037981 */ /* 0x000ea8000c1e1900 */
[----:B------:R-:W5:Y:S01]  /*0a50*/  LDG.E R2, desc[UR6][R4.64] ;  /* 0x0000000604027981 */ /* 0x000f62000c1e1900 */
[----:B--2---:R-:W-:-:S04]  /*0a60*/  VIADDMNMX R3, R8, R0, R3, PT ;  /* 0x0000000008037246 */ /* 0x004fc80003800103 */
[----:B-----5:R-:W-:Y:S01]  /*0a70*/  VIMNMX R0, PT, PT, R2, R3, PT ;  /* 0x0000000302007248 */ /* 0x020fe20003fe0100 */
[----:B------:R-:W-:-:S03]  /*0a80*/  IMAD.WIDE R2, R17, 0x4, R4 ;  /* 0x0000000411027825 */ /* 0x000fc600078e0204 */
[----:B------:R-:W-:-:S05]  /*0a90*/  IADD3 R7, PT, PT, R0, 0x1, RZ ;  /* 0x0000000100077810 */ /* 0x000fca0007ffe0ff */
[----:B------:R1:W-:Y:S01]  /*0aa0*/  STG.E desc[UR6][R2.64], R7 ;  /* 0x0000000702007986 */ /* 0x0003e2000c101906 */
[----:B------:R-:W-:Y:S05]  /*0ab0*/  BRA `(.L_x_13) ;  /* 0x0000000000187947 */ /* 0x000fea0003800000 */
.L_x_11:
[----:B------:R-:W0:Y:S01]  /*0ac0*/  LDC.64 R2, c[0x0][0x380] ;  /* 0x0000e000ff027b82 */ /* 0x000e220000000a00 */
[----:B------:R-:W-:-:S04]  /*0ad0*/  IMAD R17, R17, R16, RZ ;  /* 0x0000001011117224 */ /* 0x000fc800078e02ff */
[----:B0-----:R-:W-:-:S05]  /*0ae0*/  IMAD.WIDE R2, R17, 0x4, R2 ;  /* 0x0000000411027825 */ /* 0x001fca00078e0202 */
[----:B------:R0:W-:Y:S01]  /*0af0*/  STG.E desc[UR6][R2.64], R16 ;  /* 0x0000001002007986 */ /* 0x0001e2000c101906 */
[----:B------:R-:W-:Y:S05]  /*0b00*/  BRA `(.L_x_13) ;  /* 0x0000000000047947 */ /* 0x000fea0003800000 */
.L_x_10:
[----:B------:R0:W-:Y:S02]  /*0b10*/  STG.E desc[UR6][R4.64], RZ ;  /* 0x000000ff04007986 */ /* 0x0001e4000c101906 */
.L_x_13:
[----:B------:R-:W-:Y:S05]  /*0b20*/  BSYNC.RECONVERGENT B0 ;  /* 0x0000000000007941 */ /* 0x000fea0003800200 */
.L_x_9:
[----:B------:R-:W-:Y:S06]  /*0b30*/  BAR.SYNC.DEFER_BLOCKING 0x0 ;  /* 0x0000000000007b1d */ /* 0x000fec0000010000 */
[----:B------:R-:W-:Y:S05]  /*0b40*/  EXIT ;  /* 0x000000000000794d */ /* 0x000fea0003800000 */
.L_x_14:
[----:B------:R-:W-:-:S00]  /*0b50*/  BRA `(.L_x_14) ;  /* 0xfffffffc00fc7947 */ /* 0x000fc0000383ffff */
[----:B------:R-:W-:-:S00]  /*0b60*/  NOP ;  /* 0x0000000000007918 */ /* 0x000fc00000000000 */
        /* <DEDUP_REMOVED lines=9> */
.L_x_27:


//--------------------- .text._Z9compute_XPiS_i   --------------------------
	.section	.text._Z9compute_XPiS_i,"ax",@progbits
	.align	128
        .global         _Z9compute_XPiS_i
        .type           _Z9compute_XPiS_i,@function
        .size           _Z9compute_XPiS_i,(.L_x_28 - _Z9compute_XPiS_i)
        .other          _Z9compute_XPiS_i,@"STO_CUDA_ENTRY STV_DEFAULT"
_Z9compute_XPiS_i:
.text._Z9compute_XPiS_i:
[----:B------:R-:W-:Y:S01]  /*0000*/  LDC R1, c[0x0][0x37c] ;  /* 0x0000df00ff017b82 */ /* 0x000fe20000000800 */
[----:B------:R-:W0:Y:S02]  /*0010*/  LDCU UR8, c[0x0][0x390] ;  /* 0x00007200ff0877ac */ /* 0x000e240008000800 */
[----:B0-----:R-:W-:-:S13]  /*0020*/  ISETP.LE.AND P0, PT, RZ, UR8, PT ;  /* 0x00000008ff007c0c */ /* 0x001fda000bf03270 */
[----:B------:R-:W-:Y:S05]  /*0030*/  @!P0 EXIT ;  /* 0x000000000000894d */ /* 0x000fea0003800000 */
[----:B------:R-:W0:Y:S01]  /*0040*/  S2R R0, SR_TID.X ;  /* 0x0000000000007919 */ /* 0x000e220000002100 */
[----:B------:R-:W1:Y:S01]  /*0050*/  LDC.64 R4, c[0x0][0x380] ;  /* 0x0000e000ff047b82 */ /* 0x000e620000000a00 */
[----:B------:R-:W0:Y:S01]  /*0060*/  LDCU.64 UR10, c[0x4][URZ] ;  /* 0x01000000ff0a77ac */ /* 0x000e220008000a00 */
[----:B------:R-:W-:Y:S01]  /*0070*/  IMAD.MOV.U32 R7, RZ, RZ, RZ ;  /* 0x000000ffff077224 */ /* 0x000fe200078e00ff */
[----:B------:R-:W-:Y:S02]  /*0080*/  UISETP.GE.U32.AND UP0, UPT, UR8, 0x3, UPT ;  /* 0x000000030800788c */ /* 0x000fe4000bf06070 */
[----:B------:R-:W-:Y:S01]  /*0090*/  UIADD3 UR4, UPT, UPT, UR8, 0x1, URZ ;  /* 0x0000000108047890 */ /* 0x000fe2000fffe0ff */
[----:B------:R-:W2:Y:S03]  /*00a0*/  LDCU.64 UR6, c[0x0][0x358] ;  /* 0x00006b00ff0677ac */ /* 0x000ea60008000a00 */
[----:B------:R-:W-:Y:S01]  /*00b0*/  ULOP3.LUT UR5, UR4, 0x3, URZ, 0xc0, !UPT ;  /* 0x0000000304057892 */ /* 0x000fe2000f8ec0ff */
[C---:B0-----:R-:W-:Y:S01]  /*00c0*/  IADD3 R2, P0, PT, R0.reuse, UR10, RZ ;  /* 0x0000000a00027c10 */ /* 0x041fe2000ff1e0ff */
[----:B------:R-:W-:-:S04]  /*00d0*/  IMAD R0, R0, UR8, R0 ;  /* 0x0000000800007c24 */ /* 0x000fc8000f8e0200 */
[----:B------:R-:W-:Y:S02]  /*00e0*/  IMAD.X R3, RZ, RZ, UR11, P0 ;  /* 0x0000000bff037e24 */ /* 0x000fe400080e06ff */
[----:B-1----:R-:W-:Y:S01]  /*00f0*/  IMAD.WIDE.U32 R4, R0, 0x4, R4 ;  /* 0x0000000400047825 */ /* 0x002fe200078e0004 */
[----:B--2---:R-:W-:Y:S06]  /*0100*/  BRA.U !UP0, `(.L_x_15) ;  /* 0x0000000108dc7547 */ /* 0x004fec000b800000 */
[----:B------:R-:W0:Y:S01]  /*0110*/  LDC.64 R8, c[0x0][0x380] ;  /* 0x0000e000ff087b82 */ /* 0x000e220000000a00 */
[----:B------:R-:W-:Y:S01]  /*0120*/  ULOP3.LUT UR4, UR4, 0xfffffffc, URZ, 0xc0, !UPT ;  /* 0xfffffffc04047892 */ /* 0x000fe2000f8ec0ff */
[----:B------:R-:W-:Y:S01]  /*0130*/  IMAD.MOV.U32 R17, RZ, RZ, RZ ;  /* 0x000000ffff117224 */ /* 0x000fe200078e00ff */
[----:B------:R-:W1:Y:S04]  /*0140*/  LDCU.64 UR8, c[0x0][0x380] ;  /* 0x00007000ff0877ac */ /* 0x000e680008000a00 */
[----:B------:R-:W-:Y:S01]  /*0150*/  IMAD.U32 R7, RZ, RZ, UR4 ;  /* 0x00000004ff077e24 */ /* 0x000fe2000f8e00ff */
[----:B------:R-:W2:Y:S06]  /*0160*/  LDC.64 R10, c[0x0][0x388] ;  /* 0x0000e200ff0a7b82 */ /* 0x000eac0000000a00 */
.L_x_20:
[C---:B------:R-:W-:Y:S01]  /*0170*/  ISETP.NE.AND P0, PT, R17.reuse, RZ, PT ;  /* 0x000000ff1100720c */ /* 0x040fe20003f05270 */
[----:B--2---:R-:W-:Y:S01]  /*0180*/  IMAD.WIDE R14, R17, 0x4, R10 ;  /* 0x00000004110e7825 */ /* 0x004fe200078e020a */
[----:B---3--:R-:W-:Y:S02]  /*0190*/  SHF.R.S32.HI R13, RZ, 0x1f, R17 ;  /* 0x0000001fff0d7819 */ /* 0x008fe40000011411 */
[----:B------:R-:W-:-:S04]  /*01a0*/  IADD3 R6, P1, PT, R0, R17, RZ ;  /* 0x0000001100067210 */ /* 0x000fc80007f3e0ff */
[----:B------:R-:W-:Y:S02]  /*01b0*/  LEA.HI.X.SX32 R13, R0, R13, 0x1, P1 ;  /* 0x0000000d000d7211 */ /* 0x000fe400008f0eff */
[----:B-1----:R-:W-:-:S03]  /*01c0*/  LEA R12, P1, R6, UR8, 0x2 ;  /* 0x00000008060c7c11 */ /* 0x002fc6000f8210ff */
[----:B------:R1:W-:Y:S01]  /*01d0*/  @!P0 STG.E desc[UR6][R4.64], RZ ;  /* 0x000000ff04008986 */ /* 0x0003e2000c101906 */
[----:B------:R-:W-:Y:S01]  /*01e0*/  LEA.HI.X R13, R6, UR9, R13, 0x2, P1 ;  /* 0x00000009060d7c11 */ /* 0x000fe200088f140d */
[----:B------:R-:W-:Y:S08]  /*01f0*/  @!P0 BRA `(.L_x_16) ;  /* 0x0000000000208947 */ /* 0x000ff00003800000 */
[----:B------:R-:W2:Y:S04]  /*0200*/  LDG.E R6, desc[UR6][R14.64+-0x4] ;  /* 0xfffffc060e067981 */ /* 0x000ea8000c1e1900 */
[----:B------:R-:W2:Y:S02]  /*0210*/  LDG.E.S8 R19, desc[UR6][R2.64] ;  /* 0x0000000602137981 */ /* 0x000ea4000c1e1300 */
[----:B--2---:R-:W-:Y:S01]  /*0220*/  ISETP.NE.AND P0, PT, R6, R19, PT ;  /* 0x000000130600720c */ /* 0x004fe20003f05270 */
[----:B------:R-:W-:-:S04]  /*0230*/  IMAD.IADD R19, R0, 0x1, R17 ;  /* 0x0000000100137824 */ /* 0x000fc800078e0211 */
[----:B0-----:R-:W-:-:S08]  /*0240*/  IMAD.WIDE.U32 R18, R19, 0x4, R8 ;  /* 0x0000000413127825 */ /* 0x001fd000078e0008 */
[----:B------:R2:W-:Y:S04]  /*0250*/  @!P0 STG.E desc[UR6][R18.64], R17 ;  /* 0x0000001112008986 */ /* 0x0005e8000c101906 */
[----:B------:R-:W3:Y:S04]  /*0260*/  @P0 LDG.E R21, desc[UR6][R12.64+-0x4] ;  /* 0xfffffc060c150981 */ /* 0x000ee8000c1e1900 */
[----:B---3--:R2:W-:Y:S02]  /*0270*/  @P0 STG.E desc[UR6][R18.64], R21 ;  /* 0x0000001512000986 */ /* 0x0085e4000c101906 */
.L_x_16:
[----:B------:R-:W3:Y:S04]  /*0280*/  LDG.E R6, desc[UR6][R14.64] ;  /* 0x000000060e067981 */ /* 0x000ee8000c1e1900 */
[----:B--2---:R-:W3:Y:S02]  /*0290*/  LDG.E.S8 R19, desc[UR6][R2.64] ;  /* 0x0000000602137981 */ /* 0x004ee4000c1e1300 */
[----:B---3--:R-:W-:-:S13]  /*02a0*/  ISETP.NE.AND P0, PT, R6, R19, PT ;  /* 0x000000130600720c */ /* 0x008fda0003f05270 */
[----:B------:R-:W2:Y:S01]  /*02b0*/  @P0 LDC.64 R20, c[0x0][0x380] ;  /* 0x0000e000ff140b82 */ /* 0x000ea20000000a00 */
[----:B------:R-:W-:-:S04]  /*02c0*/  @P0 IMAD.IADD R19, R0, 0x1, R17 ;  /* 0x0000000100130824 */ /* 0x000fc800078e0211 */
[----:B--2---:R-:W-:-:S06]  /*02d0*/  @P0 IMAD.WIDE R20, R19, 0x4, R20 ;  /* 0x0000000413140825 */ /* 0x004fcc00078e0214 */
[----:B------:R-:W2:Y:S01]  /*02e0*/  @P0 LDG.E R21, desc[UR6][R20.64] ;  /* 0x0000000614150981 */ /* 0x000ea2000c1e1900 */
[----:B------:R-:W-:-:S04]  /*02f0*/  IMAD.WIDE.U32 R18, R17, 0x4, R4 ;  /* 0x0000000411127825 */ /* 0x000fc800078e0004 */
[----:B------:R-:W-:Y:S01]  /*0300*/  @!P0 VIADD R23, R17, 0x1 ;  /* 0x0000000111178836 */ /* 0x000fe20000000000 */
[----:B--2---:R2:W-:Y:S04]  /*0310*/  @P0 STG.E desc[UR6][R18.64+0x4], R21 ;  /* 0x0000041512000986 */ /* 0x0045e8000c101906 */
[----:B------:R2:W-:Y:S04]  /*0320*/  @!P0 STG.E desc[UR6][R18.64+0x4], R23 ;  /* 0x0000041712008986 */ /* 0x0005e8000c101906 */
[----:B------:R-:W3:Y:S04]  /*0330*/  LDG.E R6, desc[UR6][R14.64+0x4] ;  /* 0x000004060e067981 */ /* 0x000ee8000c1e1900 */
[----:B------:R-:W3:Y:S02]  /*0340*/  LDG.E.S8 R25, desc[UR6][R2.64] ;  /* 0x0000000602197981 */ /* 0x000ee4000c1e1300 */
[----:B---3--:R-:W-:-:S13]  /*0350*/  ISETP.NE.AND P0, PT, R6, R25, PT ;  /* 0x000000190600720c */ /* 0x008fda0003f05270 */
[----:B------:R-:W3:Y:S01]  /*0360*/  @P0 LDG.E R25, desc[UR6][R12.64+0x4] ;  /* 0x000004060c190981 */ /* 0x000ee2000c1e1900 */
[----:B------:R-:W-:-:S03]  /*0370*/  @!P0 VIADD R27, R17, 0x2 ;  /* 0x00000002111b8836 */ /* 0x000fc60000000000 */
[----:B---3--:R2:W-:Y:S04]  /*0380*/  @P0 STG.E desc[UR6][R18.64+0x8], R25 ;  /* 0x0000081912000986 */ /* 0x0085e8000c101906 */
[----:B------:R2:W-:Y:S04]  /*0390*/  @!P0 STG.E desc[UR6][R18.64+0x8], R27 ;  /* 0x0000081b12008986 */ /* 0x0005e8000c101906 */
[----:B------:R-:W3:Y:S04]  /*03a0*/  LDG.E R6, desc[UR6][R14.64+0x8] ;  /* 0x000008060e067981 */ /* 0x000ee8000c1e1900 */
[----:B------:R-:W3:Y:S01]  /*03b0*/  LDG.E.S8 R29, desc[UR6][R2.64] ;  /* 0x00000006021d7981 */ /* 0x000ee2000c1e1300 */
[----:B------:R-:W-:Y:S01]  /*03c0*/  BSSY.RECONVERGENT B0, `(.L_x_17) ;  /* 0x0000008000007945 */ /* 0x000fe20003800200 */
[----:B---3--:R-:W-:-:S13]  /*03d0*/  ISETP.NE.AND P0, PT, R6, R29, PT ;  /* 0x0000001d0600720c */ /* 0x008fda0003f05270 */
[----:B--2---:R-:W-:Y:S05]  /*03e0*/  @!P0 BRA `(.L_x_18) ;  /* 0x00000000000c8947 */ /* 0x004fea0003800000 */
[----:B------:R-:W2:Y:S04]  /*03f0*/  LDG.E R13, desc[UR6][R12.64+0x8] ;  /* 0x000008060c0d7981 */ /* 0x000ea8000c1e1900 */
[----:B--2---:R2:W-:Y:S01]  /*0400*/  STG.E desc[UR6][R18.64+0xc], R13 ;  /* 0x00000c0d12007986 */ /* 0x0045e2000c101906 */
[----:B------:R-:W-:Y:S05]  /*0410*/  BRA `(.L_x_19) ;  /* 0x0000000000087947 */ /* 0x000fea0003800000 */
.L_x_18:
[----:B------:R-:W-:-:S05]  /*0420*/  VIADD R13, R17, 0x3 ;  /* 0x00000003110d7836 */ /* 0x000fca0000000000 */
[----:B------:R3:W-:Y:S02]  /*0430*/  STG.E desc[UR6][R18.64+0xc], R13 ;  /* 0x00000c0d12007986 */ /* 0x0007e4000c101906 */
.L_x_19:
[----:B------:R-:W-:Y:S05]  /*0440*/  BSYNC.RECONVERGENT B0 ;  /* 0x0000000000007941 */ /* 0x000fea0003800200 */
.L_x_17:
[----:B------:R-:W-:-:S05]  /*0450*/  VIADD R17, R17, 0x4 ;  /* 0x0000000411117836 */ /* 0x000fca0000000000 */
[----:B------:R-:W-:-:S13]  /*0460*/  ISETP.NE.AND P0, PT, R17, R7, PT ;  /* 0x000000071100720c */ /* 0x000fda0003f05270 */
[----:B------:R-:W-:Y:S05]  /*0470*/  @P0 BRA `(.L_x_20) ;  /* 0xfffffffc003c0947 */ /* 0x000fea000383ffff */
.L_x_15:
[----:B------:R-:W-:-:S13]  /*0480*/  ISETP.NE.AND P0, PT, RZ, UR5, PT ;  /* 0x00000005ff007c0c */ /* 0x000fda000bf05270 */
[----:B------:R-:W-:Y:S05]  /*0490*/  @!P0 EXIT ;  /* 0x000000000000894d */ /* 0x000fea0003800000 */
[----:B------:R-:W4:Y:S01]  /*04a0*/  LDC.64 R14, c[0x0][0x388] ;  /* 0x0000e200ff0e7b82 */ /* 0x000f220000000a00 */
[----:B------:R-:W-:-:S07]  /*04b0*/  UIADD3 UR4, UPT, UPT, -UR5, URZ, URZ ;  /* 0x000000ff05047290 */ /* 0x000fce000fffe1ff */
[----:B------:R-:W5:Y:S08]  /*04c0*/  LDC.64 R16, c[0x0][0x380] ;  /* 0x0000e000ff107b82 */ /* 0x000f700000000a00 */
[----:B0-----:R-:W0:Y:S01]  /*04d0*/  LDC.64 R8, c[0x0][0x380] ;  /* 0x0000e000ff087b82 */ /* 0x001e220000000a00 */
[----:B----4-:R-:W-:Y:S02]  /*04e0*/  IADD3 R14, P1, PT, R14, -0x4, RZ ;  /* 0xfffffffc0e0e7810 */ /* 0x010fe40007f3e0ff */
[----:B-----5:R-:W-:-:S02]  /*04f0*/  IADD3 R6, P0, PT, R16, -0x4, RZ ;  /* 0xfffffffc10067810 */ /* 0x020fc40007f1e0ff */
[----:B------:R-:W-:Y:S01]  /*0500*/  IADD3.X R16, PT, PT, R15, -0x1, RZ, P1, !PT ;  /* 0xffffffff0f107810 */ /* 0x000fe20000ffe4ff */
[----:B------:R-:W-:Y:S01]  /*0510*/  IMAD.IADD R15, R0, 0x1, R7 ;  /* 0x00000001000f7824 */ /* 0x000fe200078e0207 */
[----:B------:R-:W-:-:S09]  /*0520*/  IADD3.X R17, PT, PT, R17, -0x1, RZ, P0, !PT ;  /* 0xffffffff11117810 */ /* 0x000fd200007fe4ff */
.L_x_25:
[----:B------:R-:W-:Y:S01]  /*0530*/  ISETP.NE.AND P0, PT, R7, RZ, PT ;  /* 0x000000ff0700720c */ /* 0x000fe20003f05270 */
[----:B------:R-:W-:Y:S01]  /*0540*/  UIADD3 UR4, UPT, UPT, UR4, 0x1, URZ ;  /* 0x0000000104047890 */ /* 0x000fe2000fffe0ff */
[----:B------:R-:W-:Y:S03]  /*0550*/  BSSY.RECONVERGENT B0, `(.L_x_21) ;  /* 0x0000016000007945 */ /* 0x000fe60003800200 */
[----:B------:R-:W-:-:S08]  /*0560*/  UISETP.NE.AND UP0, UPT, UR4, URZ, UPT ;  /* 0x000000ff0400728c */ /* 0x000fd0000bf05270 */
[----:B----4-:R-:W-:Y:S05]  /*0570*/  @!P0 BRA `(.L_x_22) ;  /* 0x0000000000488947 */ /* 0x010fea0003800000 */
[----:B--23--:R-:W-:Y:S01]  /*0580*/  SHF.R.S32.HI R19, RZ, 0x1f, R7 ;  /* 0x0000001fff137819 */ /* 0x00cfe20000011407 */
[----:B------:R-:W2:Y:S01]  /*0590*/  LDG.E.S8 R13, desc[UR6][R2.64] ;  /* 0x00000006020d7981 */ /* 0x000ea2000c1e1300 */
[----:B------:R-:W-:-:S04]  /*05a0*/  LEA R10, P0, R7, R14, 0x2 ;  /* 0x0000000e070a7211 */ /* 0x000fc800078010ff */
[----:B------:R-:W-:-:S05]  /*05b0*/  LEA.HI.X R11, R7, R16, R19, 0x2, P0 ;  /* 0x00000010070b7211 */ /* 0x000fca00000f1413 */
[----:B------:R-:W2:Y:S02]  /*05c0*/  LDG.E R10, desc[UR6][R10.64] ;  /* 0x000000060a0a7981 */ /* 0x000ea4000c1e1900 */
[----:B--2---:R-:W-:-:S13]  /*05d0*/  ISETP.NE.AND P0, PT, R10, R13, PT ;  /* 0x0000000d0a00720c */ /* 0x004fda0003f05270 */
[----:B------:R-:W-:Y:S05]  /*05e0*/  @!P0 BRA `(.L_x_23) ;  /* 0x0000000000208947 */ /* 0x000fea0003800000 */
[----:B------:R-:W-:-:S04]  /*05f0*/  IADD3 R11, P0, PT, R0, R7, RZ ;  /* 0x00000007000b7210 */ /* 0x000fc80007f1e0ff */
[----:B------:R-:W-:Y:S02]  /*0600*/  LEA.HI.X.SX32 R10, R0, R19, 0x1, P0 ;  /* 0x00000013000a7211 */ /* 0x000fe400000f0eff */
[----:B------:R-:W-:-:S04]  /*0610*/  LEA R12, P0, R11, R6, 0x2 ;  /* 0x000000060b0c7211 */ /* 0x000fc800078010ff */
[----:B------:R-:W-:-:S06]  /*0620*/  LEA.HI.X R13, R11, R17, R10, 0x2, P0 ;  /* 0x000000110b0d7211 */ /* 0x000fcc00000f140a */
[----:B------:R-:W2:Y:S01]  /*0630*/  LDG.E R13, desc[UR6][R12.64] ;  /* 0x000000060c0d7981 */ /* 0x000ea2000c1e1900 */
[----:B0-----:R-:W-:-:S05]  /*0640*/  IMAD.WIDE.U32 R10, R15, 0x4, R8 ;  /* 0x000000040f0a7825 */ /* 0x001fca00078e0008 */
[----:B--2---:R0:W-:Y:S01]  /*0650*/  STG.E desc[UR6][R10.64], R13 ;  /* 0x0000000d0a007986 */ /* 0x0041e2000c101906 */
[----:B------:R-:W-:Y:S05]  /*0660*/  BRA `(.L_x_24) ;  /* 0x0000000000107947 */ /* 0x000fea0003800000 */
.L_x_23:
[----:B0-----:R-:W-:-:S05]  /*0670*/  IMAD.WIDE.U32 R10, R15, 0x4, R8 ;  /* 0x000000040f0a7825 */ /* 0x001fca00078e0008 */
[----:B------:R0:W-:Y:S01]  /*0680*/  STG.E desc[UR6][R10.64], R7 ;  /* 0x000000070a007986 */ /* 0x0001e2000c101906 */
[----:B------:R-:W-:Y:S05]  /*0690*/  BRA `(.L_x_24) ;  /* 0x0000000000047947 */ /* 0x000fea0003800000 */
.L_x_22:
[----:B------:R4:W-:Y:S02]  /*06a0*/  STG.E desc[UR6][R4.64], RZ ;  /* 0x000000ff04007986 */ /* 0x0009e4000c101906 */
.L_x_24:
[----:B------:R-:W-:Y:S05]  /*06b0*/  BSYNC.RECONVERGENT B0 ;  /* 0x0000000000007941 */ /* 0x000fea0003800200 */
.L_x_21:
[----:B0-----:R-:W-:Y:S02]  /*06c0*/  VIADD R7, R7, 0x1 ;  /* 0x0000000107077836 */ /* 0x001fe40000000000 */
[----:B------:R-:W-:Y:S01]  /*06d0*/  VIADD R15, R15, 0x1 ;  /* 0x000000010f0f7836 */ /* 0x000fe20000000000 */
[----:B------:R-:W-:Y:S06]  /*06e0*/  BRA.U UP0, `(.L_x_25) ;  /* 0xfffffffd00907547 */ /* 0x000fec000b83ffff */
[----:B------:R-:W-:Y:S05]  /*06f0*/  EXIT ;  /* 0x000000000000794d */ /* 0x000fea0003800000 */
.L_x_26:
        /* <DEDUP_REMOVED lines=16> */
.L_x_28:


//--------------------- .nv.global.init           --------------------------
	.section	.nv.global.init,"aw",@progbits
.nv.global.init:
	.type		POSSIBLE_CHAR,@object
	.size		POSSIBLE_CHAR,(.L_0 - POSSIBLE_CHAR)
POSSIBLE_CHAR:
        /*0000*/ 	.byte	0x41, 0x42, 0x43, 0x44, 0x45, 0x46, 0x47, 0x48, 0x49, 0x4a, 0x4b, 0x4c, 0x4d, 0x4e, 0x4f, 0x50
        /*0010*/ 	.byte	0x51, 0x52, 0x53, 0x54, 0x55, 0x56, 0x57, 0x58, 0x59, 0x5a, 0x00
.L_0:


//--------------------- .nv.shared.reserved.0     --------------------------
	.section	.nv.shared.reserved.0,"aw",@nobits
	.weak		__nv_reservedSMEM_offset_0_alias
	.size		__nv_reservedSMEM_offset_0_alias, 0, 64
	.other		__nv_reservedSMEM_offset_0_alias,@"STO_CUDA_RESERVED_SHARED STV_DEFAULT"
__nv_reservedSMEM_offset_0_alias:
	.zero		0
	.zero		64


//--------------------- .nv.constant0._Z12compute_DistPiS_S_S_ii --------------------------
	.section	.nv.constant0._Z12compute_DistPiS_S_S_ii,"a",@progbits
	.sectionflags	@""
	.align	4
.nv.constant0._Z12compute_DistPiS_S_S_ii:
	.zero		936


//--------------------- .nv.constant0._Z9compute_XPiS_i --------------------------
	.section	.nv.constant0._Z9compute_XPiS_i,"a",@progbits
	.sectionflags	@""
	.align	4
.nv.constant0._Z9compute_XPiS_i:
	.zero		916


//--------------------- SYMBOLS --------------------------

	.type		.nv.reservedSmem.offset0,@object
	.size		.nv.reservedSmem.offset0,0x4
